//
// Generated by NVIDIA NVVM Compiler
//
// Compiler Build ID: CL-36424714
// Cuda compilation tools, release 13.0, V13.0.88
// Based on NVVM 20.0.0
//

.version 9.0
.target sm_100
.address_size 64

	// .globl	_Z6kernelP6uchar4mP10ulonglong4j
.const .align 16 .b8 device_mids[8000];

.visible .entry _Z6kernelP6uchar4mP10ulonglong4j(
	.param .u64 .ptr .align 1 _Z6kernelP6uchar4mP10ulonglong4j_param_0,
	.param .u64 _Z6kernelP6uchar4mP10ulonglong4j_param_1,
	.param .u64 .ptr .align 1 _Z6kernelP6uchar4mP10ulonglong4j_param_2,
	.param .u32 _Z6kernelP6uchar4mP10ulonglong4j_param_3
)
{
	.reg .pred 	%p<27>;
	.reg .b16 	%rs<8>;
	.reg .b32 	%r<76>;
	.reg .b32 	%f<178>;
	.reg .b64 	%rd<50>;

	ld.param.u64 	%rd13, [_Z6kernelP6uchar4mP10ulonglong4j_param_0];
	ld.param.u64 	%rd12, [_Z6kernelP6uchar4mP10ulonglong4j_param_1];
	ld.param.u64 	%rd14, [_Z6kernelP6uchar4mP10ulonglong4j_param_2];
	ld.param.u32 	%r26, [_Z6kernelP6uchar4mP10ulonglong4j_param_3];
	cvta.to.global.u64 	%rd1, %rd14;
	cvta.to.global.u64 	%rd2, %rd13;
	mov.u32 	%r27, %tid.x;
	mov.u32 	%r28, %ctaid.x;
	mov.u32 	%r1, %ntid.x;
	mad.lo.s32 	%r29, %r28, %r1, %r27;
	cvt.s64.s32 	%rd47, %r29;
	setp.le.u64 	%p1, %rd12, %rd47;
	@%p1 bra 	$L__BB0_16;
	setp.gt.s32 	%p2, %r26, 0;
	mov.u32 	%r30, %nctaid.x;
	mul.lo.s32 	%r31, %r30, %r1;
	cvt.s64.s32 	%rd4, %r31;
	@%p2 bra 	$L__BB0_2;
	bra.uni 	$L__BB0_15;
$L__BB0_2:
	and.b32  	%r2, %r26, 7;
	add.s32 	%r3, %r2, -1;
	and.b32  	%r4, %r26, 3;
	and.b32  	%r5, %r26, 2147483640;
	and.b32  	%r6, %r26, 1;
$L__BB0_3:
	setp.lt.u32 	%p4, %r26, 8;
	shl.b64 	%rd24, %rd47, 2;
	add.s64 	%rd6, %rd2, %rd24;
	.pragma "used_bytes_mask 7";
	ld.global.u32 	%r34, [%rd6];
	bfe.u32 	%r35, %r34, 0, 8;
	cvt.u16.u32 	%rs1, %r35;
	and.b16  	%rs3, %rs1, 255;
	bfe.u32 	%r36, %r34, 8, 8;
	cvt.u16.u32 	%rs4, %r36;
	and.b16  	%rs5, %rs4, 255;
	bfe.u32 	%r37, %r34, 16, 8;
	cvt.u16.u32 	%rs6, %r37;
	and.b16  	%rs7, %rs6, 255;
	cvt.rn.f32.u16 	%f1, %rs3;
	cvt.rn.f32.u16 	%f2, %rs5;
	cvt.rn.f32.u16 	%f3, %rs7;
	mov.f32 	%f175, 0f56B5E621;
	mov.b32 	%r70, 0;
	mov.u32 	%r75, %r70;
	@%p4 bra 	$L__BB0_6;
	mov.u64 	%rd26, device_mids;
	add.s64 	%rd48, %rd26, 64;
	mov.f32 	%f175, 0f56B5E621;
	mov.b32 	%r64, 0;
	mov.u32 	%r75, %r64;
$L__BB0_5:
	.pragma "nounroll";
	.pragma "used_bytes_mask 4095";
	ld.const.v4.f32 	{%f13, %f14, %f15, %f16}, [%rd48+-64];
	sub.f32 	%f17, %f13, %f1;
	sub.f32 	%f18, %f14, %f2;
	sub.f32 	%f19, %f15, %f3;
	mul.f32 	%f20, %f18, %f18;
	fma.rn.f32 	%f21, %f17, %f17, %f20;
	fma.rn.f32 	%f22, %f19, %f19, %f21;
	setp.lt.f32 	%p5, %f22, %f175;
	selp.b32 	%r39, %r64, %r75, %p5;
	selp.f32 	%f23, %f22, %f175, %p5;
	.pragma "used_bytes_mask 4095";
	ld.const.v4.f32 	{%f24, %f25, %f26, %f27}, [%rd48+-48];
	sub.f32 	%f28, %f24, %f1;
	sub.f32 	%f29, %f25, %f2;
	sub.f32 	%f30, %f26, %f3;
	mul.f32 	%f31, %f29, %f29;
	fma.rn.f32 	%f32, %f28, %f28, %f31;
	fma.rn.f32 	%f33, %f30, %f30, %f32;
	setp.lt.f32 	%p6, %f33, %f23;
	add.s32 	%r40, %r64, 1;
	selp.b32 	%r41, %r40, %r39, %p6;
	selp.f32 	%f34, %f33, %f23, %p6;
	.pragma "used_bytes_mask 4095";
	ld.const.v4.f32 	{%f35, %f36, %f37, %f38}, [%rd48+-32];
	sub.f32 	%f39, %f35, %f1;
	sub.f32 	%f40, %f36, %f2;
	sub.f32 	%f41, %f37, %f3;
	mul.f32 	%f42, %f40, %f40;
	fma.rn.f32 	%f43, %f39, %f39, %f42;
	fma.rn.f32 	%f44, %f41, %f41, %f43;
	setp.lt.f32 	%p7, %f44, %f34;
	add.s32 	%r42, %r64, 2;
	selp.b32 	%r43, %r42, %r41, %p7;
	selp.f32 	%f45, %f44, %f34, %p7;
	.pragma "used_bytes_mask 4095";
	ld.const.v4.f32 	{%f46, %f47, %f48, %f49}, [%rd48+-16];
	sub.f32 	%f50, %f46, %f1;
	sub.f32 	%f51, %f47, %f2;
	sub.f32 	%f52, %f48, %f3;
	mul.f32 	%f53, %f51, %f51;
	fma.rn.f32 	%f54, %f50, %f50, %f53;
	fma.rn.f32 	%f55, %f52, %f52, %f54;
	setp.lt.f32 	%p8, %f55, %f45;
	add.s32 	%r44, %r64, 3;
	selp.b32 	%r45, %r44, %r43, %p8;
	selp.f32 	%f56, %f55, %f45, %p8;
	.pragma "used_bytes_mask 4095";
	ld.const.v4.f32 	{%f57, %f58, %f59, %f60}, [%rd48];
	sub.f32 	%f61, %f57, %f1;
	sub.f32 	%f62, %f58, %f2;
	sub.f32 	%f63, %f59, %f3;
	mul.f32 	%f64, %f62, %f62;
	fma.rn.f32 	%f65, %f61, %f61, %f64;
	fma.rn.f32 	%f66, %f63, %f63, %f65;
	setp.lt.f32 	%p9, %f66, %f56;
	add.s32 	%r46, %r64, 4;
	selp.b32 	%r47, %r46, %r45, %p9;
	selp.f32 	%f67, %f66, %f56, %p9;
	.pragma "used_bytes_mask 4095";
	ld.const.v4.f32 	{%f68, %f69, %f70, %f71}, [%rd48+16];
	sub.f32 	%f72, %f68, %f1;
	sub.f32 	%f73, %f69, %f2;
	sub.f32 	%f74, %f70, %f3;
	mul.f32 	%f75, %f73, %f73;
	fma.rn.f32 	%f76, %f72, %f72, %f75;
	fma.rn.f32 	%f77, %f74, %f74, %f76;
	setp.lt.f32 	%p10, %f77, %f67;
	add.s32 	%r48, %r64, 5;
	selp.b32 	%r49, %r48, %r47, %p10;
	selp.f32 	%f78, %f77, %f67, %p10;
	.pragma "used_bytes_mask 4095";
	ld.const.v4.f32 	{%f79, %f80, %f81, %f82}, [%rd48+32];
	sub.f32 	%f83, %f79, %f1;
	sub.f32 	%f84, %f80, %f2;
	sub.f32 	%f85, %f81, %f3;
	mul.f32 	%f86, %f84, %f84;
	fma.rn.f32 	%f87, %f83, %f83, %f86;
	fma.rn.f32 	%f88, %f85, %f85, %f87;
	setp.lt.f32 	%p11, %f88, %f78;
	add.s32 	%r50, %r64, 6;
	selp.b32 	%r51, %r50, %r49, %p11;
	selp.f32 	%f89, %f88, %f78, %p11;
	.pragma "used_bytes_mask 4095";
	ld.const.v4.f32 	{%f90, %f91, %f92, %f93}, [%rd48+48];
	sub.f32 	%f94, %f90, %f1;
	sub.f32 	%f95, %f91, %f2;
	sub.f32 	%f96, %f92, %f3;
	mul.f32 	%f97, %f95, %f95;
	fma.rn.f32 	%f98, %f94, %f94, %f97;
	fma.rn.f32 	%f99, %f96, %f96, %f98;
	setp.lt.f32 	%p12, %f99, %f89;
	add.s32 	%r52, %r64, 7;
	selp.b32 	%r75, %r52, %r51, %p12;
	selp.f32 	%f175, %f99, %f89, %p12;
	add.s64 	%rd48, %rd48, 128;
	add.s32 	%r64, %r64, 8;
	setp.ne.s32 	%p13, %r64, %r5;
	mov.u32 	%r70, %r5;
	@%p13 bra 	$L__BB0_5;
$L__BB0_6:
	setp.eq.s32 	%p14, %r2, 0;
	@%p14 bra 	$L__BB0_14;
	setp.lt.u32 	%p15, %r3, 3;
	@%p15 bra 	$L__BB0_9;
	mul.wide.u32 	%rd27, %r70, 16;
	mov.u64 	%rd28, device_mids;
	add.s64 	%rd29, %rd28, %rd27;
	.pragma "used_bytes_mask 4095";
	ld.const.v4.f32 	{%f100, %f101, %f102, %f103}, [%rd29];
	sub.f32 	%f104, %f100, %f1;
	sub.f32 	%f105, %f101, %f2;
	sub.f32 	%f106, %f102, %f3;
	mul.f32 	%f107, %f105, %f105;
	fma.rn.f32 	%f108, %f104, %f104, %f107;
	fma.rn.f32 	%f109, %f106, %f106, %f108;
	setp.lt.f32 	%p16, %f109, %f175;
	selp.b32 	%r54, %r70, %r75, %p16;
	selp.f32 	%f110, %f109, %f175, %p16;
	add.s32 	%r55, %r70, 1;
	.pragma "used_bytes_mask 4095";
	ld.const.v4.f32 	{%f111, %f112, %f113, %f114}, [%rd29+16];
	sub.f32 	%f115, %f111, %f1;
	sub.f32 	%f116, %f112, %f2;
	sub.f32 	%f117, %f113, %f3;
	mul.f32 	%f118, %f116, %f116;
	fma.rn.f32 	%f119, %f115, %f115, %f118;
	fma.rn.f32 	%f120, %f117, %f117, %f119;
	setp.lt.f32 	%p17, %f120, %f110;
	selp.b32 	%r56, %r55, %r54, %p17;
	selp.f32 	%f121, %f120, %f110, %p17;
	add.s32 	%r57, %r70, 2;
	.pragma "used_bytes_mask 4095";
	ld.const.v4.f32 	{%f122, %f123, %f124, %f125}, [%rd29+32];
	sub.f32 	%f126, %f122, %f1;
	sub.f32 	%f127, %f123, %f2;
	sub.f32 	%f128, %f124, %f3;
	mul.f32 	%f129, %f127, %f127;
	fma.rn.f32 	%f130, %f126, %f126, %f129;
	fma.rn.f32 	%f131, %f128, %f128, %f130;
	setp.lt.f32 	%p18, %f131, %f121;
	selp.b32 	%r58, %r57, %r56, %p18;
	selp.f32 	%f132, %f131, %f121, %p18;
	add.s32 	%r59, %r70, 3;
	.pragma "used_bytes_mask 4095";
	ld.const.v4.f32 	{%f133, %f134, %f135, %f136}, [%rd29+48];
	sub.f32 	%f137, %f133, %f1;
	sub.f32 	%f138, %f134, %f2;
	sub.f32 	%f139, %f135, %f3;
	mul.f32 	%f140, %f138, %f138;
	fma.rn.f32 	%f141, %f137, %f137, %f140;
	fma.rn.f32 	%f142, %f139, %f139, %f141;
	setp.lt.f32 	%p19, %f142, %f132;
	selp.b32 	%r75, %r59, %r58, %p19;
	selp.f32 	%f175, %f142, %f132, %p19;
	add.s32 	%r70, %r70, 4;
$L__BB0_9:
	setp.eq.s32 	%p20, %r4, 0;
	@%p20 bra 	$L__BB0_14;
	setp.eq.s32 	%p21, %r4, 1;
	@%p21 bra 	$L__BB0_12;
	mul.wide.u32 	%rd30, %r70, 16;
	mov.u64 	%rd31, device_mids;
	add.s64 	%rd32, %rd31, %rd30;
	.pragma "used_bytes_mask 4095";
	ld.const.v4.f32 	{%f143, %f144, %f145, %f146}, [%rd32];
	sub.f32 	%f147, %f143, %f1;
	sub.f32 	%f148, %f144, %f2;
	sub.f32 	%f149, %f145, %f3;
	mul.f32 	%f150, %f148, %f148;
	fma.rn.f32 	%f151, %f147, %f147, %f150;
	fma.rn.f32 	%f152, %f149, %f149, %f151;
	setp.lt.f32 	%p22, %f152, %f175;
	selp.b32 	%r61, %r70, %r75, %p22;
	selp.f32 	%f153, %f152, %f175, %p22;
	add.s32 	%r62, %r70, 1;
	.pragma "used_bytes_mask 4095";
	ld.const.v4.f32 	{%f154, %f155, %f156, %f157}, [%rd32+16];
	sub.f32 	%f158, %f154, %f1;
	sub.f32 	%f159, %f155, %f2;
	sub.f32 	%f160, %f156, %f3;
	mul.f32 	%f161, %f159, %f159;
	fma.rn.f32 	%f162, %f158, %f158, %f161;
	fma.rn.f32 	%f163, %f160, %f160, %f162;
	setp.lt.f32 	%p23, %f163, %f153;
	selp.b32 	%r75, %r62, %r61, %p23;
	selp.f32 	%f175, %f163, %f153, %p23;
	add.s32 	%r70, %r70, 2;
$L__BB0_12:
	setp.eq.s32 	%p24, %r6, 0;
	@%p24 bra 	$L__BB0_14;
	mul.wide.u32 	%rd33, %r70, 16;
	mov.u64 	%rd34, device_mids;
	add.s64 	%rd35, %rd34, %rd33;
	.pragma "used_bytes_mask 4095";
	ld.const.v4.f32 	{%f164, %f165, %f166, %f167}, [%rd35];
	sub.f32 	%f168, %f164, %f1;
	sub.f32 	%f169, %f165, %f2;
	sub.f32 	%f170, %f166, %f3;
	mul.f32 	%f171, %f169, %f169;
	fma.rn.f32 	%f172, %f168, %f168, %f171;
	fma.rn.f32 	%f173, %f170, %f170, %f172;
	setp.lt.f32 	%p25, %f173, %f175;
	selp.b32 	%r75, %r70, %r75, %p25;
$L__BB0_14:
	st.global.u8 	[%rd6+3], %r75;
	shl.b32 	%r63, %r75, 5;
	cvt.u64.u32 	%rd36, %r63;
	and.b64  	%rd37, %rd36, 8160;
	add.s64 	%rd38, %rd1, %rd37;
	cvt.u64.u16 	%rd39, %rs1;
	and.b64  	%rd40, %rd39, 255;
	atom.global.add.u64 	%rd41, [%rd38], %rd40;
	ld.global.u8 	%rd42, [%rd6+1];
	atom.global.add.u64 	%rd43, [%rd38+8], %rd42;
	ld.global.u8 	%rd44, [%rd6+2];
	atom.global.add.u64 	%rd45, [%rd38+16], %rd44;
	atom.global.add.u64 	%rd46, [%rd38+24], 1;
	add.s64 	%rd47, %rd47, %rd4;
	setp.lt.u64 	%p26, %rd47, %rd12;
	@%p26 bra 	$L__BB0_3;
	bra.uni 	$L__BB0_16;
$L__BB0_15:
	shl.b64 	%rd15, %rd47, 2;
	add.s64 	%rd16, %rd2, %rd15;
	mov.b16 	%rs2, 0;
	st.global.u8 	[%rd16+3], %rs2;
	ld.global.u8 	%rd17, [%rd16];
	atom.global.add.u64 	%rd18, [%rd1], %rd17;
	ld.global.u8 	%rd19, [%rd16+1];
	atom.global.add.u64 	%rd20, [%rd1+8], %rd19;
	ld.global.u8 	%rd21, [%rd16+2];
	atom.global.add.u64 	%rd22, [%rd1+16], %rd21;
	atom.global.add.u64 	%rd23, [%rd1+24], 1;
	add.s64 	%rd47, %rd47, %rd4;
	setp.lt.u64 	%p3, %rd47, %rd12;
	@%p3 bra 	$L__BB0_15;
$L__BB0_16:
	ret;

}


// ===== COMPILED SASS (sm_100) =====

	.target	sm_100

	.elftype	@"ET_EXEC"


//--------------------- .note.nv.tkinfo           --------------------------
	.section	.note.nv.tkinfo,"",@"SHT_NOTE"
	.sectionflags	@"SHF_NOTE_NV_TKINFO"
	.tkinfo
        /*0018*/ 	.word	0x00000002
        /*0030*/ 	.string	""
        /*0030*/ 	.string	"ptxas"
        /*0030*/ 	.string	"Cuda compilation tools, release 13.0, V13.0.88"
        /*0030*/ 	.string	"Build cuda_13.0.r13.0/compiler.36424714_0"
        /*0030*/ 	.string	"-arch sm_100 -m 64 "



//--------------------- .note.nv.cuinfo           --------------------------
	.section	.note.nv.cuinfo,"",@"SHT_NOTE"
	.sectionflags	@"SHF_NOTE_NV_CUINFO"
        /*0018*/ 	.short	0x0002
        /*001a*/ 	.short	0x0064
        /*001c*/ 	.short	0x0082
	.zero		2


//--------------------- .nv.info                  --------------------------
	.section	.nv.info,"",@"SHT_CUDA_INFO"
	.align	4


	//----- nvinfo : EIATTR_REGCOUNT
	.align		4
        /*0000*/ 	.byte	0x04, 0x2f
        /*0002*/ 	.short	(.L_2 - .L_1)
	.align		4
.L_1:
        /*0004*/ 	.word	index@(_Z6kernelP6uchar4mP10ulonglong4j)
        /*0008*/ 	.word	0x00000020


	//----- nvinfo : EIATTR_FRAME_SIZE
	.align		4
.L_2:
        /*000c*/ 	.byte	0x04, 0x11
        /*000e*/ 	.short	(.L_4 - .L_3)
	.align		4
.L_3:
        /*0010*/ 	.word	index@(_Z6kernelP6uchar4mP10ulonglong4j)
        /*0014*/ 	.word	0x00000000


	//----- nvinfo : EIATTR_MIN_STACK_SIZE
	.align		4
.L_4:
        /*0018*/ 	.byte	0x04, 0x12
        /*001a*/ 	.short	(.L_6 - .L_5)
	.align		4
.L_5:
        /*001c*/ 	.word	index@(_Z6kernelP6uchar4mP10ulonglong4j)
        /*0020*/ 	.word	0x00000000
.L_6:


//--------------------- .nv.compat                --------------------------
	.section	.nv.compat,"",@"SHT_CUDA_COMPAT_INFO"
	.align	4
        /*0000*/ 	.byte	0x02, 0x09, 0x00, 0x00, 0x02, 0x02, 0x01, 0x00, 0x02, 0x05, 0x05, 0x00, 0x03, 0x07, 0x01, 0x01
        /*0010*/ 	.byte	0x02, 0x03, 0x00, 0x00, 0x02, 0x06, 0x01, 0x00, 0x04, 0x0b, 0x08, 0x00, 0x09, 0x00, 0x00, 0x00
        /*0020*/ 	.byte	0x00, 0x00, 0x00, 0x00


//--------------------- .nv.info._Z6kernelP6uchar4mP10ulonglong4j --------------------------
	.section	.nv.info._Z6kernelP6uchar4mP10ulonglong4j,"",@"SHT_CUDA_INFO"
	.sectionflags	@""
	.align	4


	//----- nvinfo : EIATTR_CUDA_API_VERSION
	.align		4
        /*0000*/ 	.byte	0x04, 0x37
        /*0002*/ 	.short	(.L_8 - .L_7)
.L_7:
        /*0004*/ 	.word	0x00000082


	//----- nvinfo : EIATTR_KPARAM_INFO
	.align		4
.L_8:
        /*0008*/ 	.byte	0x04, 0x17
        /*000a*/ 	.short	(.L_10 - .L_9)
.L_9:
        /*000c*/ 	.word	0x00000000
        /*0010*/ 	.short	0x0003
        /*0012*/ 	.short	0x0018
        /*0014*/ 	.byte	0x00, 0xf0, 0x11, 0x00


	//----- nvinfo : EIATTR_KPARAM_INFO
	.align		4
.L_10:
        /*0018*/ 	.byte	0x04, 0x17
        /*001a*/ 	.short	(.L_12 - .L_11)
.L_11:
        /*001c*/ 	.word	0x00000000
        /*0020*/ 	.short	0x0002
        /*0022*/ 	.short	0x0010
        /*0024*/ 	.byte	0x00, 0xf5, 0x21, 0x00


	//----- nvinfo : EIATTR_KPARAM_INFO
	.align		4
.L_12:
        /*0028*/ 	.byte	0x04, 0x17
        /*002a*/ 	.short	(.L_14 - .L_13)
.L_13:
        /*002c*/ 	.word	0x00000000
        /*0030*/ 	.short	0x0001
        /*0032*/ 	.short	0x0008
        /*0034*/ 	.byte	0x00, 0xf0, 0x21, 0x00


	//----- nvinfo : EIATTR_KPARAM_INFO
	.align		4
.L_14:
        /*0038*/ 	.byte	0x04, 0x17
        /*003a*/ 	.short	(.L_16 - .L_15)
.L_15:
        /*003c*/ 	.word	0x00000000
        /*0040*/ 	.short	0x0000
        /*0042*/ 	.short	0x0000
        /*0044*/ 	.byte	0x00, 0xf5, 0x21, 0x00


	//----- nvinfo : EIATTR_SPARSE_MMA_MASK
	.align		4
.L_16:
        /*0048*/ 	.byte	0x03, 0x50
        /*004a*/ 	.short	0x0000


	//----- nvinfo : EIATTR_MAXREG_COUNT
	.align		4
        /*004c*/ 	.byte	0x03, 0x1b
        /*004e*/ 	.short	0x00ff


	//----- nvinfo : EIATTR_MERCURY_ISA_VERSION
	.align		4
        /*0050*/ 	.byte	0x03, 0x5f
        /*0052*/ 	.short	0x0101


	//----- nvinfo : EIATTR_UNUSED_LOAD_BYTE_OFFSET
	.align		4
        /*0054*/ 	.byte	0x04, 0x44
        /*0056*/ 	.short	(.L_18 - .L_17)


	//   ....[0]....
.L_17:
        /*0058*/ 	.word	0x000003f0
        /*005c*/ 	.word	0x00000007


	//----- nvinfo : EIATTR_INT_WARP_WIDE_INSTR_OFFSETS
	.align		4
.L_18:
        /*0060*/ 	.byte	0x04, 0x31
        /*0062*/ 	.short	(.L_20 - .L_19)


	//   ....[0]....
.L_19:
        /*0064*/ 	.word	0x00000210


	//----- nvinfo : EIATTR_VRC_CTA_INIT_COUNT
	.align		4
.L_20:
        /*0068*/ 	.byte	0x02, 0x4a
	.zero		1
	.zero		1


	//----- nvinfo : EIATTR_EXIT_INSTR_OFFSETS
	.align		4
        /*006c*/ 	.byte	0x04, 0x1c
        /*006e*/ 	.short	(.L_22 - .L_21)


	//   ....[0]....
.L_21:
        /*0070*/ 	.word	0x00000090


	//   ....[1]....
        /*0074*/ 	.word	0x00000350


	//   ....[2]....
        /*0078*/ 	.word	0x000011e0


	//----- nvinfo : EIATTR_CRS_STACK_SIZE
	.align		4
.L_22:
        /*007c*/ 	.byte	0x04, 0x1e
        /*007e*/ 	.short	(.L_24 - .L_23)
.L_23:
        /*0080*/ 	.word	0x00000000


	//----- nvinfo : EIATTR_CBANK_PARAM_SIZE
	.align		4
.L_24:
        /*0084*/ 	.byte	0x03, 0x19
        /*0086*/ 	.short	0x001c


	//----- nvinfo : EIATTR_PARAM_CBANK
	.align		4
        /*0088*/ 	.byte	0x04, 0x0a
        /*008a*/ 	.short	(.L_26 - .L_25)
	.align		4
.L_25:
        /*008c*/ 	.word	index@(.nv.constant0._Z6kernelP6uchar4mP10ulonglong4j)
        /*0090*/ 	.short	0x0380
        /*0092*/ 	.short	0x001c


	//----- nvinfo : EIATTR_SW_WAR
	.align		4
.L_26:
        /*0094*/ 	.byte	0x04, 0x36
        /*0096*/ 	.short	(.L_28 - .L_27)
.L_27:
        /*0098*/ 	.word	0x00000008
.L_28:


//--------------------- .nv.callgraph             --------------------------
	.section	.nv.callgraph,"",@"SHT_CUDA_CALLGRAPH"
	.align	4
	.sectionentsize	8
	.align		4
        /*0000*/ 	.word	0x00000000
	.align		4
        /*0004*/ 	.word	0xffffffff
	.align		4
        /*0008*/ 	.word	0x00000000
	.align		4
        /*000c*/ 	.word	0xfffffffe
	.align		4
        /*0010*/ 	.word	0x00000000
	.align		4
        /*0014*/ 	.word	0xfffffffd
	.align		4
        /*0018*/ 	.word	0x00000000
	.align		4
        /*001c*/ 	.word	0xfffffffc


//--------------------- .nv.constant3             --------------------------
	.section	.nv.constant3,"a",@progbits
	.align	16
.nv.constant3:
	.type		device_mids,@object
	.size		device_mids,(.L_0 - device_mids)
device_mids:
	.zero		8000
.L_0:


//--------------------- .text._Z6kernelP6uchar4mP10ulonglong4j --------------------------
	.section	.text._Z6kernelP6uchar4mP10ulonglong4j,"ax",@progbits
	.align	128
        .global         _Z6kernelP6uchar4mP10ulonglong4j
        .type           _Z6kernelP6uchar4mP10ulonglong4j,@function
        .size           _Z6kernelP6uchar4mP10ulonglong4j,(.L_x_9 - _Z6kernelP6uchar4mP10ulonglong4j)
        .other          _Z6kernelP6uchar4mP10ulonglong4j,@"STO_CUDA_ENTRY STV_DEFAULT"
_Z6kernelP6uchar4mP10ulonglong4j:
.text._Z6kernelP6uchar4mP10ulonglong4j:
[----:B------:R-:W-:Y:S01]  /*0000*/  LDC R1, c[0x0][0x37c] ;  /* 0x0000df00ff017b82 */ /* 0x000fe20000000800 */
[----:B------:R-:W0:Y:S07]  /*0010*/  S2R R10, SR_TID.X ;  /* 0x00000000000a7919 */ /* 0x000e2e0000002100 */
[----:B------:R-:W0:Y:S01]  /*0020*/  S2UR UR4, SR_CTAID.X ;  /* 0x00000000000479c3 */ /* 0x000e220000002500 */
[----:B------:R-:W1:Y:S07]  /*0030*/  LDCU.64 UR10, c[0x0][0x388] ;  /* 0x00007100ff0a77ac */ /* 0x000e6e0008000a00 */
[----:B------:R-:W0:Y:S02]  /*0040*/  LDC R3, c[0x0][0x360] ;  /* 0x0000d800ff037b82 */ /* 0x000e240000000800 */
[----:B0-----:R-:W-:-:S05]  /*0050*/  IMAD R10, R3, UR4, R10 ;  /* 0x00000004030a7c24 */ /* 0x001fca000f8e020a */
[----:B-1----:R-:W-:Y:S02]  /*0060*/  ISETP.GE.U32.AND P0, PT, R10, UR10, PT ;  /* 0x0000000a0a007c0c */ /* 0x002fe4000bf06070 */
[----:B------:R-:W-:-:S04]  /*0070*/  SHF.R.S32.HI R11, RZ, 0x1f, R10 ;  /* 0x0000001fff0b7819 */ /* 0x000fc8000001140a */
[----:B------:R-:W-:-:S13]  /*0080*/  ISETP.GE.U32.AND.EX P0, PT, R11, UR11, PT, P0 ;  /* 0x0000000b0b007c0c */ /* 0x000fda000bf06100 */
[----:B------:R-:W-:Y:S05]  /*0090*/  @P0 EXIT ;  /* 0x000000000000094d */ /* 0x000fea0003800000 */
[----:B------:R-:W0:Y:S01]  /*00a0*/  LDCU UR4, c[0x0][0x398] ;  /* 0x00007300ff0477ac */ /* 0x000e220008000800 */
[----:B------:R-:W1:Y:S01]  /*00b0*/  LDCU UR5, c[0x0][0x370] ;  /* 0x00006e00ff0577ac */ /* 0x000e620008000800 */
[----:B------:R-:W2:Y:S01]  /*00c0*/  LDCU.64 UR8, c[0x0][0x358] ;  /* 0x00006b00ff0877ac */ /* 0x000ea20008000a00 */
[----:B0-----:R-:W-:Y:S01]  /*00d0*/  UISETP.GT.AND UP0, UPT, UR4, URZ, UPT ;  /* 0x000000ff0400728c */ /* 0x001fe2000bf04270 */
[----:B-1----:R-:W-:-:S05]  /*00e0*/  IMAD R3, R3, UR5, RZ ;  /* 0x0000000503037c24 */ /* 0x002fca000f8e02ff */
[----:B------:R-:W-:-:S03]  /*00f0*/  SHF.R.S32.HI R12, RZ, 0x1f, R3 ;  /* 0x0000001fff0c7819 */ /* 0x000fc60000011403 */
[----:B--2---:R-:W-:Y:S05]  /*0100*/  BRA.U UP0, `(.L_x_0) ;  /* 0x0000000100947547 */ /* 0x004fea000b800000 */
[----:B------:R-:W0:Y:S01]  /*0110*/  LDCU.64 UR4, c[0x0][0x390] ;  /* 0x00007200ff0477ac */ /* 0x000e220008000a00 */
[----:B------:R-:W1:Y:S01]  /*0120*/  LDC.64 R8, c[0x0][0x390] ;  /* 0x0000e400ff087b82 */ /* 0x000e620000000a00 */
[----:B------:R-:W2:Y:S01]  /*0130*/  LDCU.64 UR12, c[0x0][0x380] ;  /* 0x00007000ff0c77ac */ /* 0x000ea20008000a00 */
[----:B0-----:R-:W-:-:S04]  /*0140*/  UIADD3 UR4, UP0, UPT, UR4, 0x8, URZ ;  /* 0x0000000804047890 */ /* 0x001fc8000ff1e0ff */
[----:B------:R-:W-:Y:S02]  /*0150*/  UIADD3.X UR5, UPT, UPT, URZ, UR5, URZ, UP0, !UPT ;  /* 0x00000005ff057290 */ /* 0x000fe400087fe4ff */
[----:B------:R-:W-:-:S04]  /*0160*/  MOV R16, UR4 ;  /* 0x0000000400107c02 */ /* 0x000fc80008000f00 */
[----:B--2---:R-:W-:-:S07]  /*0170*/  MOV R17, UR5 ;  /* 0x0000000500117c02 */ /* 0x004fce0008000f00 */
.L_x_1:
[----:B------:R-:W-:-:S04]  /*0180*/  LEA R4, P0, R10, UR12, 0x2 ;  /* 0x0000000c0a047c11 */ /* 0x000fc8000f8010ff */
[----:B------:R-:W-:-:S05]  /*0190*/  LEA.HI.X R5, R10, UR13, R11, 0x2, P0 ;  /* 0x0000000d0a057c11 */ /* 0x000fca00080f140b */
[----:B------:R-:W1:Y:S01]  /*01a0*/  LDG.E.U8 R6, desc[UR8][R4.64] ;  /* 0x0000000804067981 */ /* 0x000e62000c1e1100 */
[----:B------:R-:W-:-:S03]  /*01b0*/  HFMA2 R7, -RZ, RZ, 0, 0 ;  /* 0x00000000ff077431 */ /* 0x000fc600000001ff */
[----:B------:R-:W-:Y:S04]  /*01c0*/  STG.E.U8 desc[UR8][R4.64+0x3], RZ ;  /* 0x000003ff04007986 */ /* 0x000fe8000c101108 */
[----:B-1----:R0:W-:Y:S04]  /*01d0*/  REDG.E.ADD.64.STRONG.GPU desc[UR8][R8.64], R6 ;  /* 0x000000060800798e */ /* 0x0021e8000c12e508 */
[----:B------:R-:W2:Y:S01]  /*01e0*/  LDG.E.U8 R14, desc[UR8][R4.64+0x1] ;  /* 0x00000108040e7981 */ /* 0x000ea2000c1e1100 */
[----:B------:R-:W-:Y:S01]  /*01f0*/  MOV R15, RZ ;  /* 0x000000ff000f7202 */ /* 0x000fe20000000f00 */
[----:B------:R-:W1:Y:S01]  /*0200*/  S2R R0, SR_LANEID ;  /* 0x0000000000007919 */ /* 0x000e620000000000 */
[----:B------:R-:W-:-:S02]  /*0210*/  VOTEU.ANY UR4, UPT, PT ;  /* 0x0000000000047886 */ /* 0x000fc400038e0100 */
[----:B------:R-:W-:Y:S02]  /*0220*/  UPOPC UR6, UR4 ;  /* 0x00000004000672bf */ /* 0x000fe40008000000 */
[----:B------:R-:W-:Y:S02]  /*0230*/  UFLO.U32 UR5, UR4 ;  /* 0x00000004000572bd */ /* 0x000fe400080e0000 */
[----:B------:R-:W-:Y:S01]  /*0240*/  UIMAD.WIDE.U32 UR6, UR6, 0x1, URZ ;  /* 0x00000001060678a5 */ /* 0x000fe2000f8e00ff */
[----:B--2---:R2:W-:Y:S04]  /*0250*/  REDG.E.ADD.64.STRONG.GPU desc[UR8][R16.64], R14 ;  /* 0x0000000e1000798e */ /* 0x0045e8000c12e508 */
[----:B------:R-:W3:Y:S01]  /*0260*/  LDG.E.U8 R18, desc[UR8][R4.64+0x2] ;  /* 0x0000020804127981 */ /* 0x000ee2000c1e1100 */
[----:B------:R-:W-:Y:S01]  /*0270*/  UMOV UR4, URZ ;  /* 0x000000ff00047c82 */ /* 0x000fe20008000000 */
[----:B-1----:R-:W-:Y:S01]  /*0280*/  ISETP.EQ.U32.AND P0, PT, R0, UR5, PT ;  /* 0x0000000500007c0c */ /* 0x002fe2000bf02070 */
[----:B------:R-:W-:-:S02]  /*0290*/  UIADD3 UR4, UPT, UPT, UR7, UR4, URZ ;  /* 0x0000000407047290 */ /* 0x000fc4000fffe0ff */
[----:B0-----:R-:W-:Y:S01]  /*02a0*/  MOV R7, UR7 ;  /* 0x0000000700077c02 */ /* 0x001fe20008000f00 */
[----:B------:R-:W-:Y:S01]  /*02b0*/  IMAD.MOV.U32 R19, RZ, RZ, RZ ;  /* 0x000000ffff137224 */ /* 0x000fe200078e00ff */
[----:B------:R-:W-:Y:S02]  /*02c0*/  MOV R6, UR6 ;  /* 0x0000000600067c02 */ /* 0x000fe40008000f00 */
[----:B------:R-:W-:Y:S02]  /*02d0*/  MOV R7, UR4 ;  /* 0x0000000400077c02 */ /* 0x000fe40008000f00 */
[----:B---3--:R2:W-:Y:S04]  /*02e0*/  REDG.E.ADD.64.STRONG.GPU desc[UR8][R16.64+0x8], R18 ;  /* 0x000008121000798e */ /* 0x0085e8000c12e508 */
[----:B------:R2:W-:Y:S01]  /*02f0*/  @P0 REDG.E.ADD.64.STRONG.GPU desc[UR8][R16.64+0x10], R6 ;  /* 0x000010061000098e */ /* 0x0005e2000c12e508 */
[----:B------:R-:W-:-:S04]  /*0300*/  IADD3 R10, P0, PT, R3, R10, RZ ;  /* 0x0000000a030a7210 */ /* 0x000fc80007f1e0ff */
[----:B------:R-:W-:Y:S02]  /*0310*/  IADD3.X R11, PT, PT, R12, R11, RZ, P0, !PT ;  /* 0x0000000b0c0b7210 */ /* 0x000fe400007fe4ff */
[----:B------:R-:W-:-:S04]  /*0320*/  ISETP.GE.U32.AND P0, PT, R10, UR10, PT ;  /* 0x0000000a0a007c0c */ /* 0x000fc8000bf06070 */
[----:B------:R-:W-:-:S13]  /*0330*/  ISETP.GE.U32.AND.EX P0, PT, R11, UR11, PT, P0 ;  /* 0x0000000b0b007c0c */ /* 0x000fda000bf06100 */
[----:B--2---:R-:W-:Y:S05]  /*0340*/  @!P0 BRA `(.L_x_1) ;  /* 0xfffffffc008c8947 */ /* 0x004fea000383ffff */
[----:B------:R-:W-:Y:S05]  /*0350*/  EXIT ;  /* 0x000000000000794d */ /* 0x000fea0003800000 */
.L_x_0:
[----:B------:R-:W-:Y:S02]  /*0360*/  ULOP3.LUT UR5, UR4, 0x7, URZ, 0xc0, !UPT ;  /* 0x0000000704057892 */ /* 0x000fe4000f8ec0ff */
[----:B------:R-:W-:Y:S02]  /*0370*/  ULOP3.LUT UR7, UR4, 0x3, URZ, 0xc0, !UPT ;  /* 0x0000000304077892 */ /* 0x000fe4000f8ec0ff */
[----:B------:R-:W-:Y:S02]  /*0380*/  UIADD3 UR6, UPT, UPT, UR5, -0x1, URZ ;  /* 0xffffffff05067890 */ /* 0x000fe4000fffe0ff */
[----:B------:R-:W-:Y:S02]  /*0390*/  ULOP3.LUT UR4, UR4, 0x7ffffff8, URZ, 0xc0, !UPT ;  /* 0x7ffffff804047892 */ /* 0x000fe4000f8ec0ff */
[----:B------:R-:W-:-:S11]  /*03a0*/  UISETP.GE.U32.AND UP0, UPT, UR6, 0x3, UPT ;  /* 0x000000030600788c */ /* 0x000fd6000bf06070 */
.L_x_7:
[----:B0-----:R-:W0:Y:S01]  /*03b0*/  LDCU.64 UR10, c[0x0][0x380] ;  /* 0x00007000ff0a77ac */ /* 0x001e220008000a00 */
[----:B------:R-:W1:Y:S01]  /*03c0*/  LDC R13, c[0x0][0x398] ;  /* 0x0000e600ff0d7b82 */ /* 0x000e620000000800 */
[----:B0-----:R-:W-:-:S04]  /*03d0*/  LEA R20, P0, R10, UR10, 0x2 ;  /* 0x0000000a0a147c11 */ /* 0x001fc8000f8010ff */
[----:B------:R-:W-:-:S05]  /*03e0*/  LEA.HI.X R21, R10, UR11, R11, 0x2, P0 ;  /* 0x0000000b0a157c11 */ /* 0x000fca00080f140b */
[----:B------:R-:W2:Y:S01]  /*03f0*/  LDG.E R0, desc[UR8][R20.64] ;  /* 0x0000000814007981 */ /* 0x000ea2000c1e1900 */
[----:B-1----:R-:W-:Y:S01]  /*0400*/  ISETP.GE.U32.AND P0, PT, R13, 0x8, PT ;  /* 0x000000080d00780c */ /* 0x002fe20003f06070 */
[----:B------:R-:W-:Y:S02]  /*0410*/  HFMA2 R19, -RZ, RZ, 107.3125, -1569 ;  /* 0x56b5e621ff137431 */ /* 0x000fe400000001ff */
[----:B------:R-:W-:Y:S01]  /*0420*/  HFMA2 R17, -RZ, RZ, 0, 0 ;  /* 0x00000000ff117431 */ /* 0x000fe200000001ff */
[C---:B--2---:R-:W-:Y:S02]  /*0430*/  PRMT R14, R0.reuse, 0x7770, RZ ;  /* 0x00007770000e7816 */ /* 0x044fe400000000ff */
[C---:B------:R-:W-:Y:S02]  /*0440*/  PRMT R18, R0.reuse, 0x7771, RZ ;  /* 0x0000777100127816 */ /* 0x040fe400000000ff */
[----:B------:R0:W1:Y:S01]  /*0450*/  I2F.U16 R15, R14 ;  /* 0x0000000e000f7306 */ /* 0x0000620000101000 */
[----:B------:R-:W-:-:S02]  /*0460*/  PRMT R16, R0, 0x7772, RZ ;  /* 0x0000777200107816 */ /* 0x000fc400000000ff */
[----:B------:R-:W-:Y:S02]  /*0470*/  MOV R0, RZ ;  /* 0x000000ff00007202 */ /* 0x000fe40000000f00 */
[----:B------:R-:W-:Y:S02]  /*0480*/  I2FP.F32.U32 R18, R18 ;  /* 0x0000001200127245 */ /* 0x000fe40000201000 */
[----:B------:R-:W-:Y:S01]  /*0490*/  I2FP.F32.U32 R16, R16 ;  /* 0x0000001000107245 */ /* 0x000fe20000201000 */
[----:B------:R-:W-:Y:S06]  /*04a0*/  @!P0 BRA `(.L_x_2) ;  /* 0x0000000400848947 */ /* 0x000fec0003800000 */
[----:B------:R-:W-:Y:S01]  /*04b0*/  MOV R0, 0x40 ;  /* 0x0000004000007802 */ /* 0x000fe20000000f00 */
[----:B------:R-:W-:Y:S01]  /*04c0*/  IMAD.MOV.U32 R2, RZ, RZ, RZ ;  /* 0x000000ffff027224 */ /* 0x000fe200078e00ff */
[----:B------:R-:W-:Y:S02]  /*04d0*/  MOV R19, 0x56b5e621 ;  /* 0x56b5e62100137802 */ /* 0x000fe40000000f00 */
[----:B------:R-:W-:-:S07]  /*04e0*/  MOV R17, RZ ;  /* 0x000000ff00117202 */ /* 0x000fce0000000f00 */
.L_x_3:
[----:B------:R-:W2:Y:S08]  /*04f0*/  LDC.64 R6, c[0x3][R0+-0x40] ;  /* 0x00fff00000067b82 */ /* 0x000eb00000000a00 */
[----:B------:R-:W3:Y:S08]  /*0500*/  LDC.64 R8, c[0x3][R0+-0x30] ;  /* 0x00fff40000087b82 */ /* 0x000ef00000000a00 */
[----:B------:R-:W4:Y:S08]  /*0510*/  LDC R27, c[0x3][R0+-0x38] ;  /* 0x00fff200001b7b82 */ /* 0x000f300000000800 */
[----:B------:R-:W5:Y:S01]  /*0520*/  LDC.64 R4, c[0x3][R0+-0x20] ;  /* 0x00fff80000047b82 */ /* 0x000f620000000a00 */
[----:B--2---:R-:W-:Y:S01]  /*0530*/  FADD R7, -R18, R7 ;  /* 0x0000000712077221 */ /* 0x004fe20000000100 */
[----:B-1----:R-:W-:-:S03]  /*0540*/  FADD R6, -R15, R6 ;  /* 0x000000060f067221 */ /* 0x002fc60000000100 */
[----:B------:R-:W-:-:S03]  /*0550*/  FMUL R7, R7, R7 ;  /* 0x0000000707077220 */ /* 0x000fc60000400000 */
[----:B------:R-:W1:Y:S01]  /*0560*/  LDC R25, c[0x3][R0+-0x28] ;  /* 0x00fff60000197b82 */ /* 0x000e620000000800 */
[----:B------:R-:W-:Y:S01]  /*0570*/  FFMA R22, R6, R6, R7 ;  /* 0x0000000606167223 */ /* 0x000fe20000000007 */
[----:B---3--:R-:W-:Y:S01]  /*0580*/  FADD R24, -R18, R9 ;  /* 0x0000000912187221 */ /* 0x008fe20000000100 */
[----:B------:R-:W-:-:S03]  /*0590*/  FADD R9, -R15, R8 ;  /* 0x000000080f097221 */ /* 0x000fc60000000100 */
[----:B------:R-:W-:Y:S02]  /*05a0*/  FMUL R24, R24, R24 ;  /* 0x0000001818187220 */ /* 0x000fe40000400000 */
[----:B------:R-:W2:Y:S01]  /*05b0*/  LDC R23, c[0x3][R0+-0x18] ;  /* 0x00fffa0000177b82 */ /* 0x000ea20000000800 */
[----:B----4-:R-:W-:-:S04]  /*05c0*/  FADD R27, -R16, R27 ;  /* 0x0000001b101b7221 */ /* 0x010fc80000000100 */
[----:B------:R-:W-:Y:S01]  /*05d0*/  FFMA R8, R27, R27, R22 ;  /* 0x0000001b1b087223 */ /* 0x000fe20000000016 */
[----:B------:R-:W-:Y:S02]  /*05e0*/  FFMA R22, R9, R9, R24 ;  /* 0x0000000909167223 */ /* 0x000fe40000000018 */
[----:B------:R-:W3:Y:S01]  /*05f0*/  LDC.64 R6, c[0x3][R0+-0x10] ;  /* 0x00fffc0000067b82 */ /* 0x000ee20000000a00 */
[----:B-----5:R-:W-:Y:S01]  /*0600*/  FADD R5, -R18, R5 ;  /* 0x0000000512057221 */ /* 0x020fe20000000100 */
[----:B------:R-:W-:Y:S01]  /*0610*/  FADD R4, -R15, R4 ;  /* 0x000000040f047221 */ /* 0x000fe20000000100 */
[----:B------:R-:W-:Y:S02]  /*0620*/  FSETP.GEU.AND P4, PT, R8, R19, PT ;  /* 0x000000130800720b */ /* 0x000fe40003f8e000 */
[----:B------:R-:W-:Y:S02]  /*0630*/  FMUL R5, R5, R5 ;  /* 0x0000000505057220 */ /* 0x000fe40000400000 */
[----:B------:R-:W-:Y:S01]  /*0640*/  SEL R17, R2, R17, !P4 ;  /* 0x0000001102117207 */ /* 0x000fe20006000000 */
[----:B-1----:R-:W-:Y:S01]  /*0650*/  FADD R25, -R16, R25 ;  /* 0x0000001910197221 */ /* 0x002fe20000000100 */
[----:B------:R-:W1:Y:S03]  /*0660*/  LDC R9, c[0x3][R0+-0x8] ;  /* 0x00fffe0000097b82 */ /* 0x000e660000000800 */
[----:B------:R-:W-:Y:S01]  /*0670*/  FFMA R22, R25, R25, R22 ;  /* 0x0000001919167223 */ /* 0x000fe20000000016 */
[----:B------:R-:W-:Y:S01]  /*0680*/  FFMA R25, R4, R4, R5 ;  /* 0x0000000404197223 */ /* 0x000fe20000000005 */
[----:B--2---:R-:W-:-:S03]  /*0690*/  FADD R24, -R16, R23 ;  /* 0x0000001710187221 */ /* 0x004fc60000000100 */
[----:B------:R-:W2:Y:S01]  /*06a0*/  LDC.64 R4, c[0x3][R0] ;  /* 0x00c0000000047b82 */ /* 0x000ea20000000a00 */
[----:B------:R-:W-:Y:S01]  /*06b0*/  FSEL R23, R8, R19, !P4 ;  /* 0x0000001308177208 */ /* 0x000fe20006000000 */
[----:B------:R-:W-:-:S03]  /*06c0*/  FFMA R8, R24, R24, R25 ;  /* 0x0000001818087223 */ /* 0x000fc60000000019 */
[-C--:B------:R-:W-:Y:S01]  /*06d0*/  FSETP.GEU.AND P5, PT, R22, R23.reuse, PT ;  /* 0x000000171600720b */ /* 0x080fe20003fae000 */
[----:B---3--:R-:W-:Y:S01]  /*06e0*/  FADD R7, -R18, R7 ;  /* 0x0000000712077221 */ /* 0x008fe20000000100 */
[----:B------:R-:W-:Y:S02]  /*06f0*/  FADD R24, -R15, R6 ;  /* 0x000000060f187221 */ /* 0x000fe40000000100 */
[----:B------:R-:W-:Y:S01]  /*0700*/  FSEL R23, R22, R23, !P5 ;  /* 0x0000001716177208 */ /* 0x000fe20006800000 */
[----:B------:R-:W3:Y:S01]  /*0710*/  LDC R19, c[0x3][R0+0x8] ;  /* 0x00c0020000137b82 */ /* 0x000ee20000000800 */
[----:B------:R-:W-:Y:S02]  /*0720*/  FMUL R25, R7, R7 ;  /* 0x0000000707197220 */ /* 0x000fe40000400000 */
[-C--:B------:R-:W-:Y:S02]  /*0730*/  FSETP.GEU.AND P3, PT, R8, R23.reuse, PT ;  /* 0x000000170800720b */ /* 0x080fe40003f6e000 */
[----:B------:R-:W-:Y:S01]  /*0740*/  FFMA R24, R24, R24, R25 ;  /* 0x0000001818187223 */ /* 0x000fe20000000019 */
[----:B-1----:R-:W-:Y:S01]  /*0750*/  FADD R9, -R16, R9 ;  /* 0x0000000910097221 */ /* 0x002fe20000000100 */
[----:B------:R-:W-:Y:S01]  /*0760*/  FSEL R22, R8, R23, !P3 ;  /* 0x0000001708167208 */ /* 0x000fe20005800000 */
[----:B------:R-:W1:Y:S01]  /*0770*/  LDC.64 R6, c[0x3][R0+0x10] ;  /* 0x00c0040000067b82 */ /* 0x000e620000000a00 */
[----:B------:R-:W-:Y:S01]  /*0780*/  @!P5 IADD3 R17, PT, PT, R2, 0x1, RZ ;  /* 0x000000010211d810 */ /* 0x000fe20007ffe0ff */
[----:B------:R-:W-:Y:S01]  /*0790*/  FFMA R25, R9, R9, R24 ;  /* 0x0000000909197223 */ /* 0x000fe20000000018 */
[----:B--2---:R-:W-:Y:S01]  /*07a0*/  FADD R5, -R18, R5 ;  /* 0x0000000512057221 */ /* 0x004fe20000000100 */
[----:B------:R-:W-:-:S04]  /*07b0*/  FADD R4, -R15, R4 ;  /* 0x000000040f047221 */ /* 0x000fc80000000100 */
[----:B------:R-:W2:Y:S01]  /*07c0*/  LDC.64 R8, c[0x3][R0+0x20] ;  /* 0x00c0080000087b82 */ /* 0x000ea20000000a00 */
[-C--:B------:R-:W-:Y:S01]  /*07d0*/  FSETP.GEU.AND P2, PT, R25, R22.reuse, PT ;  /* 0x000000161900720b */ /* 0x080fe20003f4e000 */
[----:B------:R-:W-:Y:S01]  /*07e0*/  FMUL R5, R5, R5 ;  /* 0x0000000505057220 */ /* 0x000fe20000400000 */
[----:B------:R-:W-:Y:S02]  /*07f0*/  @!P3 IADD3 R17, PT, PT, R2, 0x2, RZ ;  /* 0x000000020211b810 */ /* 0x000fe40007ffe0ff */
[----:B------:R-:W-:Y:S01]  /*0800*/  FSEL R22, R25, R22, !P2 ;  /* 0x0000001619167208 */ /* 0x000fe20005000000 */
[----:B------:R-:W-:Y:S02]  /*0810*/  FFMA R24, R4, R4, R5 ;  /* 0x0000000404187223 */ /* 0x000fe40000000005 */
[----:B------:R-:W4:Y:S01]  /*0820*/  LDC R23, c[0x3][R0+0x18] ;  /* 0x00c0060000177b82 */ /* 0x000f220000000800 */
[----:B---3--:R-:W-:-:S04]  /*0830*/  FADD R19, -R16, R19 ;  /* 0x0000001310137221 */ /* 0x008fc80000000100 */
[----:B------:R-:W-:Y:S01]  /*0840*/  FFMA R19, R19, R19, R24 ;  /* 0x0000001313137223 */ /* 0x000fe20000000018 */
[----:B------:R-:W-:Y:S02]  /*0850*/  @!P2 IADD3 R17, PT, PT, R2, 0x3, RZ ;  /* 0x000000030211a810 */ /* 0x000fe40007ffe0ff */
[----:B------:R-:W3:Y:S01]  /*0860*/  LDC.64 R4, c[0x3][R0+0x30] ;  /* 0x00c00c0000047b82 */ /* 0x000ee20000000a00 */
[----:B-1----:R-:W-:Y:S01]  /*0870*/  FADD R7, -R18, R7 ;  /* 0x0000000712077221 */ /* 0x002fe20000000100 */
[----:B------:R-:W-:Y:S01]  /*0880*/  FADD R6, -R15, R6 ;  /* 0x000000060f067221 */ /* 0x000fe20000000100 */
[-C--:B------:R-:W-:Y:S02]  /*0890*/  FSETP.GEU.AND P0, PT, R19, R22.reuse, PT ;  /* 0x000000161300720b */ /* 0x080fe40003f0e000 */
[----:B------:R-:W-:Y:S02]  /*08a0*/  FMUL R27, R7, R7 ;  /* 0x00000007071b7220 */ /* 0x000fe40000400000 */
[----:B------:R-:W-:Y:S01]  /*08b0*/  FSEL R19, R19, R22, !P0 ;  /* 0x0000001613137208 */ /* 0x000fe20004000000 */
[----:B------:R1:W5:Y:S01]  /*08c0*/  LDC R25, c[0x3][R0+0x28] ;  /* 0x00c00a0000197b82 */ /* 0x0003620000000800 */
[----:B------:R-:W-:Y:S01]  /*08d0*/  FFMA R6, R6, R6, R27 ;  /* 0x0000000606067223 */ /* 0x000fe2000000001b */
[----:B--2---:R-:W-:Y:S01]  /*08e0*/  FADD R9, -R18, R9 ;  /* 0x0000000912097221 */ /* 0x004fe20000000100 */
[----:B------:R-:W-:-:S03]  /*08f0*/  FADD R8, -R15, R8 ;  /* 0x000000080f087221 */ /* 0x000fc60000000100 */
[----:B------:R-:W-:Y:S02]  /*0900*/  FMUL R9, R9, R9 ;  /* 0x0000000909097220 */ /* 0x000fe40000400000 */
[----:B------:R1:W2:Y:S01]  /*0910*/  LDC R7, c[0x3][R0+0x38] ;  /* 0x00c00e0000077b82 */ /* 0x0002a20000000800 */
[----:B----4-:R-:W-:Y:S01]  /*0920*/  FADD R23, -R16, R23 ;  /* 0x0000001710177221 */ /* 0x010fe20000000100 */
[----:B------:R-:W-:Y:S01]  /*0930*/  FFMA R8, R8, R8, R9 ;  /* 0x0000000808087223 */ /* 0x000fe20000000009 */
[----:B------:R-:W-:Y:S02]  /*0940*/  @!P0 IADD3 R17, PT, PT, R2, 0x4, RZ ;  /* 0x0000000402118810 */ /* 0x000fe40007ffe0ff */
[----:B------:R-:W-:Y:S01]  /*0950*/  FFMA R6, R23, R23, R6 ;  /* 0x0000001717067223 */ /* 0x000fe20000000006 */
[----:B---3--:R-:W-:Y:S01]  /*0960*/  FADD R5, -R18, R5 ;  /* 0x0000000512057221 */ /* 0x008fe20000000100 */
[----:B------:R-:W-:-:S03]  /*0970*/  FADD R4, -R15, R4 ;  /* 0x000000040f047221 */ /* 0x000fc60000000100 */
[----:B------:R-:W-:Y:S01]  /*0980*/  FSETP.GEU.AND P1, PT, R6, R19, PT ;  /* 0x000000130600720b */ /* 0x000fe20003f2e000 */
[----:B------:R-:W-:Y:S01]  /*0990*/  FMUL R5, R5, R5 ;  /* 0x0000000505057220 */ /* 0x000fe20000400000 */
[----:B-1----:R-:W-:Y:S02]  /*09a0*/  IADD3 R0, PT, PT, R0, 0x80, RZ ;  /* 0x0000008000007810 */ /* 0x002fe40007ffe0ff */
[----:B------:R-:W-:Y:S01]  /*09b0*/  FSEL R6, R6, R19, !P1 ;  /* 0x0000001306067208 */ /* 0x000fe20004800000 */
[----:B-----5:R-:W-:Y:S01]  /*09c0*/  FADD R25, -R16, R25 ;  /* 0x0000001910197221 */ /* 0x020fe20000000100 */
[----:B------:R-:W-:-:S03]  /*09d0*/  FFMA R4, R4, R4, R5 ;  /* 0x0000000404047223 */ /* 0x000fc60000000005 */
[----:B------:R-:W-:-:S04]  /*09e0*/  FFMA R25, R25, R25, R8 ;  /* 0x0000001919197223 */ /* 0x000fc80000000008 */
[----:B------:R-:W-:Y:S01]  /*09f0*/  @!P1 IADD3 R17, PT, PT, R2, 0x5, RZ ;  /* 0x0000000502119810 */ /* 0x000fe20007ffe0ff */
[----:B--2---:R-:W-:Y:S01]  /*0a00*/  FADD R7, -R16, R7 ;  /* 0x0000000710077221 */ /* 0x004fe20000000100 */
[----:B------:R-:W-:-:S03]  /*0a10*/  FSETP.GEU.AND P4, PT, R25, R6, PT ;  /* 0x000000061900720b */ /* 0x000fc60003f8e000 */
[----:B------:R-:W-:Y:S01]  /*0a20*/  FFMA R7, R7, R7, R4 ;  /* 0x0000000707077223 */ /* 0x000fe20000000004 */
[----:B------:R-:W-:-:S04]  /*0a30*/  FSEL R6, R25, R6, !P4 ;  /* 0x0000000619067208 */ /* 0x000fc80006000000 */
[----:B------:R-:W-:-:S04]  /*0a40*/  FSETP.GEU.AND P2, PT, R7, R6, PT ;  /* 0x000000060700720b */ /* 0x000fc80003f4e000 */
[----:B------:R-:W-:Y:S01]  /*0a50*/  FSEL R19, R7, R6, !P2 ;  /* 0x0000000607137208 */ /* 0x000fe20005000000 */
[----:B------:R-:W-:-:S08]  /*0a60*/  @!P4 VIADD R17, R2, 0x6 ;  /* 0x000000060211c836 */ /* 0x000fd00000000000 */
[C---:B------:R-:W-:Y:S02]  /*0a70*/  @!P2 IADD3 R17, PT, PT, R2.reuse, 0x7, RZ ;  /* 0x000000070211a810 */ /* 0x040fe40007ffe0ff */
[----:B------:R-:W-:-:S04]  /*0a80*/  IADD3 R2, PT, PT, R2, 0x8, RZ ;  /* 0x0000000802027810 */ /* 0x000fc80007ffe0ff */
[----:B------:R-:W-:-:S13]  /*0a90*/  ISETP.NE.AND P0, PT, R2, UR4, PT ;  /* 0x0000000402007c0c */ /* 0x000fda000bf05270 */
[----:B------:R-:W-:Y:S05]  /*0aa0*/  @P0 BRA `(.L_x_3) ;  /* 0xfffffff800900947 */ /* 0x000fea000383ffff */
[----:B------:R-:W-:-:S07]  /*0ab0*/  MOV R0, UR4 ;  /* 0x0000000400007c02 */ /* 0x000fce0008000f00 */
.L_x_2:
[----:B------:R-:W-:-:S09]  /*0ac0*/  UISETP.NE.AND UP1, UPT, UR5, URZ, UPT ;  /* 0x000000ff0500728c */ /* 0x000fd2000bf25270 */
[----:B------:R-:W-:Y:S05]  /*0ad0*/  BRA.U !UP1, `(.L_x_4) ;  /* 0x0000000509607547 */ /* 0x000fea000b800000 */
[----:B------:R-:W-:Y:S01]  /*0ae0*/  UISETP.NE.AND UP1, UPT, UR7, URZ, UPT ;  /* 0x000000ff0700728c */ /* 0x000fe2000bf25270 */
[----:B------:R-:W-:Y:S10]  /*0af0*/  BRA.U !UP0, `(.L_x_5) ;  /* 0x0000000108b87547 */ /* 0x000ff4000b800000 */
[----:B------:R-:W-:-:S04]  /*0b00*/  SHF.L.U32 R2, R0, 0x4, RZ ;  /* 0x0000000400027819 */ /* 0x000fc800000006ff */
        /* <DEDUP_REMOVED lines=8> */
[----:B---3--:R-:W-:Y:S01]  /*0b90*/  FADD R24, -R18, R9 ;  /* 0x0000000912187221 */ /* 0x008fe20000000100 */
[----:B------:R-:W-:Y:S01]  /*0ba0*/  FFMA R22, R22, R22, R29 ;  /* 0x0000001616167223 */ /* 0x000fe2000000001d */
[----:B------:R-:W-:Y:S02]  /*0bb0*/  FADD R8, -R15, R8 ;  /* 0x000000080f087221 */ /* 0x000fe40000000100 */
[----:B------:R-:W-:-:S03]  /*0bc0*/  FMUL R29, R24, R24 ;  /* 0x00000018181d7220 */ /* 0x000fc60000400000 */
[----:B------:R-:W2:Y:S01]  /*0bd0*/  LDC.64 R4, c[0x3][R2+0x30] ;  /* 0x00c00c0002047b82 */ /* 0x000ea20000000a00 */
[----:B----4-:R-:W-:Y:S01]  /*0be0*/  FADD R25, -R16, R25 ;  /* 0x0000001910197221 */ /* 0x010fe20000000100 */
[----:B------:R-:W-:-:S03]  /*0bf0*/  FFMA R8, R8, R8, R29 ;  /* 0x0000000808087223 */ /* 0x000fc6000000001d */
[----:B------:R-:W-:-:S03]  /*0c00*/  FFMA R22, R25, R25, R22 ;  /* 0x0000001919167223 */ /* 0x000fc60000000016 */
[----:B------:R-:W3:Y:S01]  /*0c10*/  LDC R27, c[0x3][R2+0x28] ;  /* 0x00c00a00021b7b82 */ /* 0x000ee20000000800 */
[----:B-----5:R-:W-:Y:S01]  /*0c20*/  FADD R7, -R18, R7 ;  /* 0x0000000712077221 */ /* 0x020fe20000000100 */
[C---:B------:R-:W-:Y:S01]  /*0c30*/  FSETP.GEU.AND P0, PT, R22.reuse, R19, PT ;  /* 0x000000131600720b */ /* 0x040fe20003f0e000 */
[----:B------:R-:W-:Y:S02]  /*0c40*/  FADD R6, -R15, R6 ;  /* 0x000000060f067221 */ /* 0x000fe40000000100 */
[----:B------:R-:W-:Y:S01]  /*0c50*/  FMUL R7, R7, R7 ;  /* 0x0000000707077220 */ /* 0x000fe20000400000 */
[----:B------:R-:W-:Y:S02]  /*0c60*/  FSEL R19, R22, R19, !P0 ;  /* 0x0000001316137208 */ /* 0x000fe40004000000 */
[----:B------:R-:W4:Y:S01]  /*0c70*/  LDC R9, c[0x3][R2+0x38] ;  /* 0x00c00e0002097b82 */ /* 0x000f220000000800 */
[----:B-1----:R-:W-:Y:S01]  /*0c80*/  FADD R23, -R16, R23 ;  /* 0x0000001710177221 */ /* 0x002fe20000000100 */
[----:B------:R-:W-:Y:S01]  /*0c90*/  FFMA R6, R6, R6, R7 ;  /* 0x0000000606067223 */ /* 0x000fe20000000007 */
[----:B------:R-:W-:-:S02]  /*0ca0*/  SEL R17, R0, R17, !P0 ;  /* 0x0000001100117207 */ /* 0x000fc40004000000 */
[----:B------:R-:W-:Y:S01]  /*0cb0*/  FFMA R8, R23, R23, R8 ;  /* 0x0000001717087223 */ /* 0x000fe20000000008 */
[----:B--2---:R-:W-:Y:S01]  /*0cc0*/  FADD R5, -R18, R5 ;  /* 0x0000000512057221 */ /* 0x004fe20000000100 */
[----:B------:R-:W-:-:S03]  /*0cd0*/  FADD R4, -R15, R4 ;  /* 0x000000040f047221 */ /* 0x000fc60000000100 */
[----:B------:R-:W-:Y:S01]  /*0ce0*/  FSETP.GEU.AND P1, PT, R8, R19, PT ;  /* 0x000000130800720b */ /* 0x000fe20003f2e000 */
[----:B------:R-:W-:-:S03]  /*0cf0*/  FMUL R5, R5, R5 ;  /* 0x0000000505057220 */ /* 0x000fc60000400000 */
[----:B------:R-:W-:Y:S01]  /*0d00*/  FSEL R8, R8, R19, !P1 ;  /* 0x0000001308087208 */ /* 0x000fe20004800000 */
[----:B---3--:R-:W-:Y:S01]  /*0d10*/  FADD R27, -R16, R27 ;  /* 0x0000001b101b7221 */ /* 0x008fe20000000100 */
[----:B------:R-:W-:-:S03]  /*0d20*/  FFMA R4, R4, R4, R5 ;  /* 0x0000000404047223 */ /* 0x000fc60000000005 */
[----:B------:R-:W-:-:S04]  /*0d30*/  FFMA R27, R27, R27, R6 ;  /* 0x0000001b1b1b7223 */ /* 0x000fc80000000006 */
[----:B------:R-:W-:Y:S01]  /*0d40*/  @!P1 IADD3 R17, PT, PT, R0, 0x1, RZ ;  /* 0x0000000100119810 */ /* 0x000fe20007ffe0ff */
[----:B----4-:R-:W-:Y:S01]  /*0d50*/  FADD R9, -R16, R9 ;  /* 0x0000000910097221 */ /* 0x010fe20000000100 */
[----:B------:R-:W-:-:S03]  /*0d60*/  FSETP.GEU.AND P2, PT, R27, R8, PT ;  /* 0x000000081b00720b */ /* 0x000fc60003f4e000 */
[----:B------:R-:W-:Y:S01]  /*0d70*/  FFMA R9, R9, R9, R4 ;  /* 0x0000000909097223 */ /* 0x000fe20000000004 */
[----:B------:R-:W-:-:S04]  /*0d80*/  FSEL R8, R27, R8, !P2 ;  /* 0x000000081b087208 */ /* 0x000fc80005000000 */
[----:B------:R-:W-:-:S04]  /*0d90*/  FSETP.GEU.AND P3, PT, R9, R8, PT ;  /* 0x000000080900720b */ /* 0x000fc80003f6e000 */
[----:B------:R-:W-:Y:S01]  /*0da0*/  FSEL R19, R9, R8, !P3 ;  /* 0x0000000809137208 */ /* 0x000fe20005800000 */
[----:B------:R-:W-:-:S08]  /*0db0*/  @!P2 VIADD R17, R0, 0x2 ;  /* 0x000000020011a836 */ /* 0x000fd00000000000 */
[C---:B------:R-:W-:Y:S02]  /*0dc0*/  @!P3 IADD3 R17, PT, PT, R0.reuse, 0x3, RZ ;  /* 0x000000030011b810 */ /* 0x040fe40007ffe0ff */
[----:B------:R-:W-:-:S07]  /*0dd0*/  IADD3 R0, PT, PT, R0, 0x4, RZ ;  /* 0x0000000400007810 */ /* 0x000fce0007ffe0ff */
.L_x_5:
[----:B------:R-:W-:Y:S05]  /*0de0*/  BRA.U !UP1, `(.L_x_4) ;  /* 0x00000001099c7547 */ /* 0x000fea000b800000 */
[----:B------:R-:W-:Y:S01]  /*0df0*/  UISETP.NE.AND UP1, UPT, UR7, 0x1, UPT ;  /* 0x000000010700788c */ /* 0x000fe2000bf25270 */
[----:B------:R-:W-:-:S08]  /*0e00*/  LOP3.LUT P0, RZ, R13, 0x1, RZ, 0xc0, !PT ;  /* 0x000000010dff7812 */ /* 0x000fd0000780c0ff */
[----:B------:R-:W-:Y:S05]  /*0e10*/  BRA.U !UP1, `(.L_x_6) ;  /* 0x0000000109607547 */ /* 0x000fea000b800000 */
[----:B------:R-:W-:-:S04]  /*0e20*/  SHF.L.U32 R2, R0, 0x4, RZ ;  /* 0x0000000400027819 */ /* 0x000fc800000006ff */
[----:B------:R-:W2:Y:S08]  /*0e30*/  LDC.64 R4, c[0x3][R2] ;  /* 0x00c0000002047b82 */ /* 0x000eb00000000a00 */
[----:B------:R-:W3:Y:S08]  /*0e40*/  LDC R9, c[0x3][R2+0x8] ;  /* 0x00c0020002097b82 */ /* 0x000ef00000000800 */
[----:B------:R-:W4:Y:S08]  /*0e50*/  LDC.64 R6, c[0x3][R2+0x10] ;  /* 0x00c0040002067b82 */ /* 0x000f300000000a00 */
[----:B------:R-:W5:Y:S01]  /*0e60*/  LDC R13, c[0x3][R2+0x18] ;  /* 0x00c00600020d7b82 */ /* 0x000f620000000800 */
[----:B--2---:R-:W-:Y:S01]  /*0e70*/  FADD R5, -R18, R5 ;  /* 0x0000000512057221 */ /* 0x004fe20000000100 */
[----:B-1----:R-:W-:-:S03]  /*0e80*/  FADD R4, -R15, R4 ;  /* 0x000000040f047221 */ /* 0x002fc60000000100 */
[----:B------:R-:W-:Y:S01]  /*0e90*/  FMUL R5, R5, R5 ;  /* 0x0000000505057220 */ /* 0x000fe20000400000 */
[----:B---3--:R-:W-:-:S03]  /*0ea0*/  FADD R9, -R16, R9 ;  /* 0x0000000910097221 */ /* 0x008fc60000000100 */
[----:B------:R-:W-:-:S04]  /*0eb0*/  FFMA R4, R4, R4, R5 ;  /* 0x0000000404047223 */ /* 0x000fc80000000005 */
[----:B------:R-:W-:Y:S01]  /*0ec0*/  FFMA R4, R9, R9, R4 ;  /* 0x0000000909047223 */ /* 0x000fe20000000004 */
[----:B----4-:R-:W-:Y:S01]  /*0ed0*/  FADD R7, -R18, R7 ;  /* 0x0000000712077221 */ /* 0x010fe20000000100 */
[----:B------:R-:W-:-:S03]  /*0ee0*/  FADD R6, -R15, R6 ;  /* 0x000000060f067221 */ /* 0x000fc60000000100 */
[----:B------:R-:W-:Y:S01]  /*0ef0*/  FSETP.GEU.AND P1, PT, R4, R19, PT ;  /* 0x000000130400720b */ /* 0x000fe20003f2e000 */
[----:B------:R-:W-:-:S03]  /*0f00*/  FMUL R7, R7, R7 ;  /* 0x0000000707077220 */ /* 0x000fc60000400000 */
[----:B------:R-:W-:Y:S01]  /*0f10*/  FSEL R19, R4, R19, !P1 ;  /* 0x0000001304137208 */ /* 0x000fe20004800000 */
[----:B-----5:R-:W-:Y:S01]  /*0f20*/  FADD R13, -R16, R13 ;  /* 0x0000000d100d7221 */ /* 0x020fe20000000100 */
[----:B------:R-:W-:Y:S01]  /*0f30*/  FFMA R6, R6, R6, R7 ;  /* 0x0000000606067223 */ /* 0x000fe20000000007 */
[----:B------:R-:W-:-:S03]  /*0f40*/  SEL R17, R0, R17, !P1 ;  /* 0x0000001100117207 */ /* 0x000fc60004800000 */
[----:B------:R-:W-:-:S05]  /*0f50*/  FFMA R6, R13, R13, R6 ;  /* 0x0000000d0d067223 */ /* 0x000fca0000000006 */
[----:B------:R-:W-:-:S04]  /*0f60*/  FSETP.GEU.AND P2, PT, R6, R19, PT ;  /* 0x000000130600720b */ /* 0x000fc80003f4e000 */
[----:B------:R-:W-:-:S09]  /*0f70*/  FSEL R19, R6, R19, !P2 ;  /* 0x0000001306137208 */ /* 0x000fd20005000000 */
[C---:B------:R-:W-:Y:S02]  /*0f80*/  @!P2 IADD3 R17, PT, PT, R0.reuse, 0x1, RZ ;  /* 0x000000010011a810 */ /* 0x040fe40007ffe0ff */
[----:B------:R-:W-:-:S07]  /*0f90*/  IADD3 R0, PT, PT, R0, 0x2, RZ ;  /* 0x0000000200007810 */ /* 0x000fce0007ffe0ff */
.L_x_6:
[----:B------:R-:W-:Y:S05]  /*0fa0*/  @!P0 BRA `(.L_x_4) ;  /* 0x00000000002c8947 */ /* 0x000fea0003800000 */
[----:B------:R-:W-:-:S04]  /*0fb0*/  SHF.L.U32 R2, R0, 0x4, RZ ;  /* 0x0000000400027819 */ /* 0x000fc800000006ff */
[----:B------:R-:W2:Y:S08]  /*0fc0*/  LDC.64 R4, c[0x3][R2] ;  /* 0x00c0000002047b82 */ /* 0x000eb00000000a00 */
[----:B------:R-:W3:Y:S01]  /*0fd0*/  LDC R7, c[0x3][R2+0x8] ;  /* 0x00c0020002077b82 */ /* 0x000ee20000000800 */
[----:B--2---:R-:W-:Y:S01]  /*0fe0*/  FADD R5, -R18, R5 ;  /* 0x0000000512057221 */ /* 0x004fe20000000100 */
[----:B-1----:R-:W-:-:S03]  /*0ff0*/  FADD R4, -R15, R4 ;  /* 0x000000040f047221 */ /* 0x002fc60000000100 */
[----:B------:R-:W-:Y:S01]  /*1000*/  FMUL R5, R5, R5 ;  /* 0x0000000505057220 */ /* 0x000fe20000400000 */
[----:B---3--:R-:W-:-:S03]  /*1010*/  FADD R7, -R16, R7 ;  /* 0x0000000710077221 */ /* 0x008fc60000000100 */
[----:B------:R-:W-:-:S04]  /*1020*/  FFMA R4, R4, R4, R5 ;  /* 0x0000000404047223 */ /* 0x000fc80000000005 */
[----:B------:R-:W-:-:S05]  /*1030*/  FFMA R4, R7, R7, R4 ;  /* 0x0000000707047223 */ /* 0x000fca0000000004 */
[----:B------:R-:W-:-:S04]  /*1040*/  FSETP.GEU.AND P0, PT, R4, R19, PT ;  /* 0x000000130400720b */ /* 0x000fc80003f0e000 */
[----:B------:R-:W-:-:S09]  /*1050*/  SEL R17, R0, R17, !P0 ;  /* 0x0000001100117207 */ /* 0x000fd20004000000 */
.L_x_4:
[----:B------:R-:W2:Y:S01]  /*1060*/  LDCU.64 UR10, c[0x0][0x390] ;  /* 0x00007200ff0a77ac */ /* 0x000ea20008000a00 */
[----:B------:R-:W-:Y:S02]  /*1070*/  IMAD.SHL.U32 R0, R17, 0x20, RZ ;  /* 0x0000002011007824 */ /* 0x000fe400078e00ff */
[----:B-1----:R-:W-:Y:S01]  /*1080*/  HFMA2 R15, -RZ, RZ, 0, 0 ;  /* 0x00000000ff0f7431 */ /* 0x002fe200000001ff */
[----:B0-----:R-:W-:Y:S01]  /*1090*/  LOP3.LUT R14, R14, 0xff, RZ, 0xc0, !PT ;  /* 0x000000ff0e0e7812 */ /* 0x001fe200078ec0ff */
[----:B------:R0:W-:Y:S01]  /*10a0*/  STG.E.U8 desc[UR8][R20.64+0x3], R17 ;  /* 0x0000031114007986 */ /* 0x0001e2000c101108 */
[----:B------:R-:W-:-:S04]  /*10b0*/  LOP3.LUT R0, R0, 0x1fe0, RZ, 0xc0, !PT ;  /* 0x00001fe000007812 */ /* 0x000fc800078ec0ff */
[----:B--2---:R-:W-:-:S04]  /*10c0*/  IADD3 R4, P0, PT, R0, UR10, RZ ;  /* 0x0000000a00047c10 */ /* 0x004fc8000ff1e0ff */
[----:B------:R-:W-:Y:S01]  /*10d0*/  IADD3.X R5, PT, PT, RZ, UR11, RZ, P0, !PT ;  /* 0x0000000bff057c10 */ /* 0x000fe200087fe4ff */
[----:B------:R-:W1:Y:S04]  /*10e0*/  LDCU.64 UR10, c[0x0][0x388] ;  /* 0x00007100ff0a77ac */ /* 0x000e680008000a00 */
[----:B------:R0:W-:Y:S04]  /*10f0*/  REDG.E.ADD.64.STRONG.GPU desc[UR8][R4.64], R14 ;  /* 0x0000000e0400798e */ /* 0x0001e8000c12e508 */
[----:B------:R-:W2:Y:S01]  /*1100*/  LDG.E.U8 R6, desc[UR8][R20.64+0x1] ;  /* 0x0000010814067981 */ /* 0x000ea2000c1e1100 */
[----:B------:R-:W-:-:S02]  /*1110*/  MOV R7, RZ ;  /* 0x000000ff00077202 */ /* 0x000fc40000000f00 */
[----:B------:R-:W-:-:S04]  /*1120*/  IADD3 R10, P0, PT, R3, R10, RZ ;  /* 0x0000000a030a7210 */ /* 0x000fc80007f1e0ff */
[----:B------:R-:W-:Y:S02]  /*1130*/  IADD3.X R11, PT, PT, R12, R11, RZ, P0, !PT ;  /* 0x0000000b0c0b7210 */ /* 0x000fe400007fe4ff */
[----:B-1----:R-:W-:Y:S01]  /*1140*/  ISETP.GE.U32.AND P0, PT, R10, UR10, PT ;  /* 0x0000000a0a007c0c */ /* 0x002fe2000bf06070 */
[----:B--2---:R0:W-:Y:S04]  /*1150*/  REDG.E.ADD.64.STRONG.GPU desc[UR8][R4.64+0x8], R6 ;  /* 0x000008060400798e */ /* 0x0041e8000c12e508 */
[----:B------:R-:W2:Y:S01]  /*1160*/  LDG.E.U8 R8, desc[UR8][R20.64+0x2] ;  /* 0x0000020814087981 */ /* 0x000ea2000c1e1100 */
[----:B------:R-:W-:Y:S01]  /*1170*/  ISETP.GE.U32.AND.EX P0, PT, R11, UR11, PT, P0 ;  /* 0x0000000b0b007c0c */ /* 0x000fe2000bf06100 */
[----:B------:R-:W-:Y:S01]  /*1180*/  HFMA2 R9, -RZ, RZ, 0, 0 ;  /* 0x00000000ff097431 */ /* 0x000fe200000001ff */
[----:B------:R-:W-:Y:S01]  /*1190*/  MOV R19, 0x0 ;  /* 0x0000000000137802 */ /* 0x000fe20000000f00 */
[----:B------:R-:W-:-:S03]  /*11a0*/  HFMA2 R18, -RZ, RZ, 0, 5.9604644775390625e-08 ;  /* 0x00000001ff127431 */ /* 0x000fc600000001ff */
[----:B--2---:R0:W-:Y:S04]  /*11b0*/  REDG.E.ADD.64.STRONG.GPU desc[UR8][R4.64+0x10], R8 ;  /* 0x000010080400798e */ /* 0x0041e8000c12e508 */
[----:B------:R0:W-:Y:S03]  /*11c0*/  REDG.E.ADD.64.STRONG.GPU desc[UR8][R4.64+0x18], R18 ;  /* 0x000018120400798e */ /* 0x0001e6000c12e508 */
[----:B------:R-:W-:Y:S05]  /*11d0*/  @!P0 BRA `(.L_x_7) ;  /* 0xfffffff000748947 */ /* 0x000fea000383ffff */
[----:B------:R-:W-:Y:S05]  /*11e0*/  EXIT ;  /* 0x000000000000794d */ /* 0x000fea0003800000 */
.L_x_8:
[----:B------:R-:W-:-:S00]  /*11f0*/  BRA `(.L_x_8) ;  /* 0xfffffffc00fc7947 */ /* 0x000fc0000383ffff */
[----:B------:R-:W-:-:S00]  /*1200*/  NOP ;  /* 0x0000000000007918 */ /* 0x000fc00000000000 */
[----:B------:R-:W-:-:S00]  /*1210*/  NOP ;  /* 0x0000000000007918 */ /* 0x000fc00000000000 */
[----:B------:R-:W-:-:S00]  /*1220*/  NOP ;  /* 0x0000000000007918 */ /* 0x000fc00000000000 */
[----:B------:R-:W-:-:S00]  /*1230*/  NOP ;  /* 0x0000000000007918 */ /* 0x000fc00000000000 */
[----:B------:R-:W-:-:S00]  /*1240*/  NOP ;  /* 0x0000000000007918 */ /* 0x000fc00000000000 */
[----:B------:R-:W-:-:S00]  /*1250*/  NOP ;  /* 0x0000000000007918 */ /* 0x000fc00000000000 */
[----:B------:R-:W-:-:S00]  /*1260*/  NOP ;  /* 0x0000000000007918 */ /* 0x000fc00000000000 */
[----:B------:R-:W-:-:S00]  /*1270*/  NOP ;  /* 0x0000000000007918 */ /* 0x000fc00000000000 */
.L_x_9:


//--------------------- .nv.shared.reserved.0     --------------------------
	.section	.nv.shared.reserved.0,"aw",@nobits
	.weak		__nv_reservedSMEM_offset_0_alias
	.size		__nv_reservedSMEM_offset_0_alias, 0, 64
	.other		__nv_reservedSMEM_offset_0_alias,@"STO_CUDA_RESERVED_SHARED STV_DEFAULT"
__nv_reservedSMEM_offset_0_alias:
	.zero		0
	.zero		64


//--------------------- .nv.constant0._Z6kernelP6uchar4mP10ulonglong4j --------------------------
	.section	.nv.constant0._Z6kernelP6uchar4mP10ulonglong4j,"a",@progbits
	.sectionflags	@""
	.align	4
.nv.constant0._Z6kernelP6uchar4mP10ulonglong4j:
	.zero		924


//--------------------- SYMBOLS --------------------------

	.type		.nv.reservedSmem.offset0,@object
	.size		.nv.reservedSmem.offset0,0x4
